//
// Generated by NVIDIA NVVM Compiler
//
// Compiler Build ID: CL-36424714
// Cuda compilation tools, release 13.0, V13.0.88
// Based on NVVM 20.0.0
//

.version 9.0
.target sm_100
.address_size 64

	// .globl	_Z17perTensorQuantizePKfPafi

.visible .entry _Z17perTensorQuantizePKfPafi(
	.param .u64 .ptr .align 1 _Z17perTensorQuantizePKfPafi_param_0,
	.param .u64 .ptr .align 1 _Z17perTensorQuantizePKfPafi_param_1,
	.param .f32 _Z17perTensorQuantizePKfPafi_param_2,
	.param .u32 _Z17perTensorQuantizePKfPafi_param_3
)
{
	.reg .pred 	%p<2>;
	.reg .b32 	%r<9>;
	.reg .b32 	%f<4>;
	.reg .b64 	%rd<9>;

	ld.param.u64 	%rd1, [_Z17perTensorQuantizePKfPafi_param_0];
	ld.param.u64 	%rd2, [_Z17perTensorQuantizePKfPafi_param_1];
	ld.param.f32 	%f1, [_Z17perTensorQuantizePKfPafi_param_2];
	ld.param.u32 	%r2, [_Z17perTensorQuantizePKfPafi_param_3];
	mov.u32 	%r3, %ctaid.x;
	mov.u32 	%r4, %ntid.x;
	mov.u32 	%r5, %tid.x;
	mad.lo.s32 	%r1, %r3, %r4, %r5;
	setp.ge.s32 	%p1, %r1, %r2;
	@%p1 bra 	$L__BB0_2;
	cvta.to.global.u64 	%rd3, %rd1;
	cvta.to.global.u64 	%rd4, %rd2;
	cvt.s64.s32 	%rd5, %r1;
	mul.wide.s32 	%rd6, %r1, 4;
	add.s64 	%rd7, %rd3, %rd6;
	ld.global.f32 	%f2, [%rd7];
	div.rn.f32 	%f3, %f2, %f1;
	cvt.rni.s32.f32 	%r6, %f3;
	min.s32 	%r7, %r6, 127;
	max.s32 	%r8, %r7, -128;
	add.s64 	%rd8, %rd4, %rd5;
	st.global.u8 	[%rd8], %r8;
$L__BB0_2:
	ret;

}
	// .globl	_Z18perChannelQuantizePKfPaS0_ii
.visible .entry _Z18perChannelQuantizePKfPaS0_ii(
	.param .u64 .ptr .align 1 _Z18perChannelQuantizePKfPaS0_ii_param_0,
	.param .u64 .ptr .align 1 _Z18perChannelQuantizePKfPaS0_ii_param_1,
	.param .u64 .ptr .align 1 _Z18perChannelQuantizePKfPaS0_ii_param_2,
	.param .u32 _Z18perChannelQuantizePKfPaS0_ii_param_3,
	.param .u32 _Z18perChannelQuantizePKfPaS0_ii_param_4
)
{
	.reg .pred 	%p<2>;
	.reg .b32 	%r<12>;
	.reg .b32 	%f<4>;
	.reg .b64 	%rd<13>;

	ld.param.u64 	%rd1, [_Z18perChannelQuantizePKfPaS0_ii_param_0];
	ld.param.u64 	%rd2, [_Z18perChannelQuantizePKfPaS0_ii_param_1];
	ld.param.u64 	%rd3, [_Z18perChannelQuantizePKfPaS0_ii_param_2];
	ld.param.u32 	%r3, [_Z18perChannelQuantizePKfPaS0_ii_param_3];
	ld.param.u32 	%r2, [_Z18perChannelQuantizePKfPaS0_ii_param_4];
	mov.u32 	%r4, %ctaid.x;
	mov.u32 	%r5, %ntid.x;
	mov.u32 	%r6, %tid.x;
	mad.lo.s32 	%r1, %r4, %r5, %r6;
	mul.lo.s32 	%r7, %r2, %r3;
	setp.ge.s32 	%p1, %r1, %r7;
	@%p1 bra 	$L__BB1_2;
	cvta.to.global.u64 	%rd4, %rd3;
	cvta.to.global.u64 	%rd5, %rd1;
	cvta.to.global.u64 	%rd6, %rd2;
	div.s32 	%r8, %r1, %r2;
	mul.wide.s32 	%rd7, %r8, 4;
	add.s64 	%rd8, %rd4, %rd7;
	ld.global.f32 	%f1, [%rd8];
	cvt.s64.s32 	%rd9, %r1;
	mul.wide.s32 	%rd10, %r1, 4;
	add.s64 	%rd11, %rd5, %rd10;
	ld.global.f32 	%f2, [%rd11];
	div.rn.f32 	%f3, %f2, %f1;
	cvt.rni.s32.f32 	%r9, %f3;
	min.s32 	%r10, %r9, 127;
	max.s32 	%r11, %r10, -128;
	add.s64 	%rd12, %rd6, %rd9;
	st.global.u8 	[%rd12], %r11;
$L__BB1_2:
	ret;

}


// ===== COMPILED SASS (sm_100) =====

	.target	sm_100

	.elftype	@"ET_EXEC"


//--------------------- .note.nv.tkinfo           --------------------------
	.section	.note.nv.tkinfo,"",@"SHT_NOTE"
	.sectionflags	@"SHF_NOTE_NV_TKINFO"
	.tkinfo
        /*0018*/ 	.word	0x00000002
        /*0030*/ 	.string	""
        /*0030*/ 	.string	"ptxas"
        /*0030*/ 	.string	"Cuda compilation tools, release 13.0, V13.0.88"
        /*0030*/ 	.string	"Build cuda_13.0.r13.0/compiler.36424714_0"
        /*0030*/ 	.string	"-arch sm_100 -m 64 "



//--------------------- .note.nv.cuinfo           --------------------------
	.section	.note.nv.cuinfo,"",@"SHT_NOTE"
	.sectionflags	@"SHF_NOTE_NV_CUINFO"
        /*0018*/ 	.short	0x0002
        /*001a*/ 	.short	0x0064
        /*001c*/ 	.short	0x0082
	.zero		2


//--------------------- .nv.info                  --------------------------
	.section	.nv.info,"",@"SHT_CUDA_INFO"
	.align	4


	//----- nvinfo : EIATTR_REGCOUNT
	.align		4
        /*0000*/ 	.byte	0x04, 0x2f
        /*0002*/ 	.short	(.L_1 - .L_0)
	.align		4
.L_0:
        /*0004*/ 	.word	index@(_Z17perTensorQuantizePKfPafi)
        /*0008*/ 	.word	0x00000010


	//----- nvinfo : EIATTR_FRAME_SIZE
	.align		4
.L_1:
        /*000c*/ 	.byte	0x04, 0x11
        /*000e*/ 	.short	(.L_3 - .L_2)
	.align		4
.L_2:
        /*0010*/ 	.word	index@($__internal_1_$__cuda_sm3x_div_rn_noftz_f32_slowpath)
        /*0014*/ 	.word	0x00000000


	//----- nvinfo : EIATTR_FRAME_SIZE
	.align		4
.L_3:
        /*0018*/ 	.byte	0x04, 0x11
        /*001a*/ 	.short	(.L_5 - .L_4)
	.align		4
.L_4:
        /*001c*/ 	.word	index@(_Z17perTensorQuantizePKfPafi)
        /*0020*/ 	.word	0x00000000


	//----- nvinfo : EIATTR_REGCOUNT
	.align		4
.L_5:
        /*0024*/ 	.byte	0x04, 0x2f
        /*0026*/ 	.short	(.L_7 - .L_6)
	.align		4
.L_6:
        /*0028*/ 	.word	index@(_Z18perChannelQuantizePKfPaS0_ii)
        /*002c*/ 	.word	0x0000000f


	//----- nvinfo : EIATTR_FRAME_SIZE
	.align		4
.L_7:
        /*0030*/ 	.byte	0x04, 0x11
        /*0032*/ 	.short	(.L_9 - .L_8)
	.align		4
.L_8:
        /*0034*/ 	.word	index@($__internal_0_$__cuda_sm3x_div_rn_noftz_f32_slowpath)
        /*0038*/ 	.word	0x00000000


	//----- nvinfo : EIATTR_FRAME_SIZE
	.align		4
.L_9:
        /*003c*/ 	.byte	0x04, 0x11
        /*003e*/ 	.short	(.L_11 - .L_10)
	.align		4
.L_10:
        /*0040*/ 	.word	index@(_Z18perChannelQuantizePKfPaS0_ii)
        /*0044*/ 	.word	0x00000000


	//----- nvinfo : EIATTR_MIN_STACK_SIZE
	.align		4
.L_11:
        /*0048*/ 	.byte	0x04, 0x12
        /*004a*/ 	.short	(.L_13 - .L_12)
	.align		4
.L_12:
        /*004c*/ 	.word	index@(_Z18perChannelQuantizePKfPaS0_ii)
        /*0050*/ 	.word	0x00000000


	//----- nvinfo : EIATTR_MIN_STACK_SIZE
	.align		4
.L_13:
        /*0054*/ 	.byte	0x04, 0x12
        /*0056*/ 	.short	(.L_15 - .L_14)
	.align		4
.L_14:
        /*0058*/ 	.word	index@(_Z17perTensorQuantizePKfPafi)
        /*005c*/ 	.word	0x00000000
.L_15:


//--------------------- .nv.compat                --------------------------
	.section	.nv.compat,"",@"SHT_CUDA_COMPAT_INFO"
	.align	4
        /*0000*/ 	.byte	0x02, 0x09, 0x00, 0x00, 0x02, 0x02, 0x01, 0x00, 0x02, 0x05, 0x05, 0x00, 0x03, 0x07, 0x01, 0x01
        /*0010*/ 	.byte	0x02, 0x03, 0x00, 0x00, 0x02, 0x06, 0x01, 0x00, 0x04, 0x0b, 0x08, 0x00, 0x01, 0x00, 0x00, 0x00
        /*0020*/ 	.byte	0x00, 0x00, 0x00, 0x00


//--------------------- .nv.info._Z18perChannelQuantizePKfPaS0_ii --------------------------
	.section	.nv.info._Z18perChannelQuantizePKfPaS0_ii,"",@"SHT_CUDA_INFO"
	.sectionflags	@""
	.align	4


	//----- nvinfo : EIATTR_CUDA_API_VERSION
	.align		4
        /*0000*/ 	.byte	0x04, 0x37
        /*0002*/ 	.short	(.L_17 - .L_16)
.L_16:
        /*0004*/ 	.word	0x00000082


	//----- nvinfo : EIATTR_KPARAM_INFO
	.align		4
.L_17:
        /*0008*/ 	.byte	0x04, 0x17
        /*000a*/ 	.short	(.L_19 - .L_18)
.L_18:
        /*000c*/ 	.word	0x00000000
        /*0010*/ 	.short	0x0004
        /*0012*/ 	.short	0x001c
        /*0014*/ 	.byte	0x00, 0xf0, 0x11, 0x00


	//----- nvinfo : EIATTR_KPARAM_INFO
	.align		4
.L_19:
        /*0018*/ 	.byte	0x04, 0x17
        /*001a*/ 	.short	(.L_21 - .L_20)
.L_20:
        /*001c*/ 	.word	0x00000000
        /*0020*/ 	.short	0x0003
        /*0022*/ 	.short	0x0018
        /*0024*/ 	.byte	0x00, 0xf0, 0x11, 0x00


	//----- nvinfo : EIATTR_KPARAM_INFO
	.align		4
.L_21:
        /*0028*/ 	.byte	0x04, 0x17
        /*002a*/ 	.short	(.L_23 - .L_22)
.L_22:
        /*002c*/ 	.word	0x00000000
        /*0030*/ 	.short	0x0002
        /*0032*/ 	.short	0x0010
        /*0034*/ 	.byte	0x00, 0xf5, 0x21, 0x00


	//----- nvinfo : EIATTR_KPARAM_INFO
	.align		4
.L_23:
        /*0038*/ 	.byte	0x04, 0x17
        /*003a*/ 	.short	(.L_25 - .L_24)
.L_24:
        /*003c*/ 	.word	0x00000000
        /*0040*/ 	.short	0x0001
        /*0042*/ 	.short	0x0008
        /*0044*/ 	.byte	0x00, 0xf5, 0x21, 0x00


	//----- nvinfo : EIATTR_KPARAM_INFO
	.align		4
.L_25:
        /*0048*/ 	.byte	0x04, 0x17
        /*004a*/ 	.short	(.L_27 - .L_26)
.L_26:
        /*004c*/ 	.word	0x00000000
        /*0050*/ 	.short	0x0000
        /*0052*/ 	.short	0x0000
        /*0054*/ 	.byte	0x00, 0xf5, 0x21, 0x00


	//----- nvinfo : EIATTR_SPARSE_MMA_MASK
	.align		4
.L_27:
        /*0058*/ 	.byte	0x03, 0x50
        /*005a*/ 	.short	0x0000


	//----- nvinfo : EIATTR_MAXREG_COUNT
	.align		4
        /*005c*/ 	.byte	0x03, 0x1b
        /*005e*/ 	.short	0x00ff


	//----- nvinfo : EIATTR_MERCURY_ISA_VERSION
	.align		4
        /*0060*/ 	.byte	0x03, 0x5f
        /*0062*/ 	.short	0x0101


	//----- nvinfo : EIATTR_VRC_CTA_INIT_COUNT
	.align		4
        /*0064*/ 	.byte	0x02, 0x4a
	.zero		1
	.zero		1


	//----- nvinfo : EIATTR_EXIT_INSTR_OFFSETS
	.align		4
        /*0068*/ 	.byte	0x04, 0x1c
        /*006a*/ 	.short	(.L_29 - .L_28)


	//   ....[0]....
.L_28:
        /*006c*/ 	.word	0x00000080


	//   ....[1]....
        /*0070*/ 	.word	0x000003b0


	//----- nvinfo : EIATTR_CRS_STACK_SIZE
	.align		4
.L_29:
        /*0074*/ 	.byte	0x04, 0x1e
        /*0076*/ 	.short	(.L_31 - .L_30)
.L_30:
        /*0078*/ 	.word	0x00000000


	//----- nvinfo : EIATTR_CBANK_PARAM_SIZE
	.align		4
.L_31:
        /*007c*/ 	.byte	0x03, 0x19
        /*007e*/ 	.short	0x0020


	//----- nvinfo : EIATTR_PARAM_CBANK
	.align		4
        /*0080*/ 	.byte	0x04, 0x0a
        /*0082*/ 	.short	(.L_33 - .L_32)
	.align		4
.L_32:
        /*0084*/ 	.word	index@(.nv.constant0._Z18perChannelQuantizePKfPaS0_ii)
        /*0088*/ 	.short	0x0380
        /*008a*/ 	.short	0x0020


	//----- nvinfo : EIATTR_SW_WAR
	.align		4
.L_33:
        /*008c*/ 	.byte	0x04, 0x36
        /*008e*/ 	.short	(.L_35 - .L_34)
.L_34:
        /*0090*/ 	.word	0x00000008
.L_35:


//--------------------- .nv.info._Z17perTensorQuantizePKfPafi --------------------------
	.section	.nv.info._Z17perTensorQuantizePKfPafi,"",@"SHT_CUDA_INFO"
	.sectionflags	@""
	.align	4


	//----- nvinfo : EIATTR_CUDA_API_VERSION
	.align		4
        /*0000*/ 	.byte	0x04, 0x37
        /*0002*/ 	.short	(.L_37 - .L_36)
.L_36:
        /*0004*/ 	.word	0x00000082


	//----- nvinfo : EIATTR_KPARAM_INFO
	.align		4
.L_37:
        /*0008*/ 	.byte	0x04, 0x17
        /*000a*/ 	.short	(.L_39 - .L_38)
.L_38:
        /*000c*/ 	.word	0x00000000
        /*0010*/ 	.short	0x0003
        /*0012*/ 	.short	0x0014
        /*0014*/ 	.byte	0x00, 0xf0, 0x11, 0x00


	//----- nvinfo : EIATTR_KPARAM_INFO
	.align		4
.L_39:
        /*0018*/ 	.byte	0x04, 0x17
        /*001a*/ 	.short	(.L_41 - .L_40)
.L_40:
        /*001c*/ 	.word	0x00000000
        /*0020*/ 	.short	0x0002
        /*0022*/ 	.short	0x0010
        /*0024*/ 	.byte	0x00, 0xf0, 0x11, 0x00


	//----- nvinfo : EIATTR_KPARAM_INFO
	.align		4
.L_41:
        /*0028*/ 	.byte	0x04, 0x17
        /*002a*/ 	.short	(.L_43 - .L_42)
.L_42:
        /*002c*/ 	.word	0x00000000
        /*0030*/ 	.short	0x0001
        /*0032*/ 	.short	0x0008
        /*0034*/ 	.byte	0x00, 0xf5, 0x21, 0x00


	//----- nvinfo : EIATTR_KPARAM_INFO
	.align		4
.L_43:
        /*0038*/ 	.byte	0x04, 0x17
        /*003a*/ 	.short	(.L_45 - .L_44)
.L_44:
        /*003c*/ 	.word	0x00000000
        /*0040*/ 	.short	0x0000
        /*0042*/ 	.short	0x0000
        /*0044*/ 	.byte	0x00, 0xf5, 0x21, 0x00


	//----- nvinfo : EIATTR_SPARSE_MMA_MASK
	.align		4
.L_45:
        /*0048*/ 	.byte	0x03, 0x50
        /*004a*/ 	.short	0x0000


	//----- nvinfo : EIATTR_MAXREG_COUNT
	.align		4
        /*004c*/ 	.byte	0x03, 0x1b
        /*004e*/ 	.short	0x00ff


	//----- nvinfo : EIATTR_MERCURY_ISA_VERSION
	.align		4
        /*0050*/ 	.byte	0x03, 0x5f
        /*0052*/ 	.short	0x0101


	//----- nvinfo : EIATTR_VRC_CTA_INIT_COUNT
	.align		4
        /*0054*/ 	.byte	0x02, 0x4a
	.zero		1
	.zero		1


	//----- nvinfo : EIATTR_EXIT_INSTR_OFFSETS
	.align		4
        /*0058*/ 	.byte	0x04, 0x1c
        /*005a*/ 	.short	(.L_47 - .L_46)


	//   ....[0]....
.L_46:
        /*005c*/ 	.word	0x00000070


	//   ....[1]....
        /*0060*/ 	.word	0x00000210


	//----- nvinfo : EIATTR_CRS_STACK_SIZE
	.align		4
.L_47:
        /*0064*/ 	.byte	0x04, 0x1e
        /*0066*/ 	.short	(.L_49 - .L_48)
.L_48:
        /*0068*/ 	.word	0x00000000


	//----- nvinfo : EIATTR_CBANK_PARAM_SIZE
	.align		4
.L_49:
        /*006c*/ 	.byte	0x03, 0x19
        /*006e*/ 	.short	0x0018


	//----- nvinfo : EIATTR_PARAM_CBANK
	.align		4
        /*0070*/ 	.byte	0x04, 0x0a
        /*0072*/ 	.short	(.L_51 - .L_50)
	.align		4
.L_50:
        /*0074*/ 	.word	index@(.nv.constant0._Z17perTensorQuantizePKfPafi)
        /*0078*/ 	.short	0x0380
        /*007a*/ 	.short	0x0018


	//----- nvinfo : EIATTR_SW_WAR
	.align		4
.L_51:
        /*007c*/ 	.byte	0x04, 0x36
        /*007e*/ 	.short	(.L_53 - .L_52)
.L_52:
        /*0080*/ 	.word	0x00000008
.L_53:


//--------------------- .nv.callgraph             --------------------------
	.section	.nv.callgraph,"",@"SHT_CUDA_CALLGRAPH"
	.align	4
	.sectionentsize	8
	.align		4
        /*0000*/ 	.word	0x00000000
	.align		4
        /*0004*/ 	.word	0xffffffff
	.align		4
        /*0008*/ 	.word	0x00000000
	.align		4
        /*000c*/ 	.word	0xfffffffe
	.align		4
        /*0010*/ 	.word	0x00000000
	.align		4
        /*0014*/ 	.word	0xfffffffd
	.align		4
        /*0018*/ 	.word	0x00000000
	.align		4
        /*001c*/ 	.word	0xfffffffc


//--------------------- .text._Z18perChannelQuantizePKfPaS0_ii --------------------------
	.section	.text._Z18perChannelQuantizePKfPaS0_ii,"ax",@progbits
	.align	128
        .global         _Z18perChannelQuantizePKfPaS0_ii
        .type           _Z18perChannelQuantizePKfPaS0_ii,@function
        .size           _Z18perChannelQuantizePKfPaS0_ii,(.L_x_28 - _Z18perChannelQuantizePKfPaS0_ii)
        .other          _Z18perChannelQuantizePKfPaS0_ii,@"STO_CUDA_ENTRY STV_DEFAULT"
_Z18perChannelQuantizePKfPaS0_ii:
.text._Z18perChannelQuantizePKfPaS0_ii:
[----:B------:R-:W-:Y:S01]  /*0000*/  LDC R1, c[0x0][0x37c] ;  /* 0x0000df00ff017b82 */ /* 0x000fe20000000800 */
[----:B------:R-:W0:Y:S07]  /*0010*/  S2R R3, SR_TID.X ;  /* 0x0000000000037919 */ /* 0x000e2e0000002100 */
[----:B------:R-:W0:Y:S08]  /*0020*/  S2UR UR4, SR_CTAID.X ;  /* 0x00000000000479c3 */ /* 0x000e300000002500 */
[----:B------:R-:W0:Y:S08]  /*0030*/  LDC R2, c[0x0][0x360] ;  /* 0x0000d800ff027b82 */ /* 0x000e300000000800 */
[----:B------:R-:W1:Y:S01]  /*0040*/  LDC.64 R4, c[0x0][0x398] ;  /* 0x0000e600ff047b82 */ /* 0x000e620000000a00 */
[----:B0-----:R-:W-:-:S02]  /*0050*/  IMAD R2, R2, UR4, R3 ;  /* 0x0000000402027c24 */ /* 0x001fc4000f8e0203 */
[----:B-1----:R-:W-:-:S05]  /*0060*/  IMAD R3, R5, R4, RZ ;  /* 0x0000000405037224 */ /* 0x002fca00078e02ff */
[----:B------:R-:W-:-:S13]  /*0070*/  ISETP.GE.AND P0, PT, R2, R3, PT ;  /* 0x000000030200720c */ /* 0x000fda0003f06270 */
[----:B------:R-:W-:Y:S05]  /*0080*/  @P0 EXIT ;  /* 0x000000000000094d */ /* 0x000fea0003800000 */
[----:B------:R-:W-:Y:S01]  /*0090*/  IABS R9, R5 ;  /* 0x0000000500097213 */ /* 0x000fe20000000000 */
[----:B------:R-:W0:Y:S03]  /*00a0*/  LDCU.64 UR4, c[0x0][0x358] ;  /* 0x00006b00ff0477ac */ /* 0x000e260008000a00 */
[----:B------:R-:W1:Y:S08]  /*00b0*/  I2F.RP R0, R9 ;  /* 0x0000000900007306 */ /* 0x000e700000209400 */
[----:B-1----:R-:W1:Y:S02]  /*00c0*/  MUFU.RCP R0, R0 ;  /* 0x0000000000007308 */ /* 0x002e640000001000 */
[----:B-1----:R-:W-:-:S06]  /*00d0*/  VIADD R6, R0, 0xffffffe ;  /* 0x0ffffffe00067836 */ /* 0x002fcc0000000000 */
[----:B------:R1:W2:Y:S02]  /*00e0*/  F2I.FTZ.U32.TRUNC.NTZ R7, R6 ;  /* 0x0000000600077305 */ /* 0x0002a4000021f000 */
[----:B-1----:R-:W-:Y:S02]  /*00f0*/  IMAD.MOV.U32 R6, RZ, RZ, RZ ;  /* 0x000000ffff067224 */ /* 0x002fe400078e00ff */
[----:B--2---:R-:W-:-:S04]  /*0100*/  IMAD.MOV R4, RZ, RZ, -R7 ;  /* 0x000000ffff047224 */ /* 0x004fc800078e0a07 */
[----:B------:R-:W-:Y:S01]  /*0110*/  IMAD R3, R4, R9, RZ ;  /* 0x0000000904037224 */ /* 0x000fe200078e02ff */
[----:B------:R-:W-:-:S03]  /*0120*/  IABS R4, R2 ;  /* 0x0000000200047213 */ /* 0x000fc60000000000 */
[----:B------:R-:W-:-:S06]  /*0130*/  IMAD.HI.U32 R7, R7, R3, R6 ;  /* 0x0000000307077227 */ /* 0x000fcc00078e0006 */
[----:B------:R-:W-:Y:S02]  /*0140*/  IMAD.HI.U32 R3, R7, R4, RZ ;  /* 0x0000000407037227 */ /* 0x000fe400078e00ff */
[----:B------:R-:W1:Y:S02]  /*0150*/  LDC.64 R6, c[0x0][0x390] ;  /* 0x0000e400ff067b82 */ /* 0x000e640000000a00 */
[----:B------:R-:W-:-:S04]  /*0160*/  IMAD.MOV R0, RZ, RZ, -R3 ;  /* 0x000000ffff007224 */ /* 0x000fc800078e0a03 */
[----:B------:R-:W-:-:S05]  /*0170*/  IMAD R0, R9, R0, R4 ;  /* 0x0000000009007224 */ /* 0x000fca00078e0204 */
[----:B------:R-:W-:-:S13]  /*0180*/  ISETP.GT.U32.AND P2, PT, R9, R0, PT ;  /* 0x000000000900720c */ /* 0x000fda0003f44070 */
[----:B------:R-:W-:Y:S02]  /*0190*/  @!P2 IMAD.IADD R0, R0, 0x1, -R9 ;  /* 0x000000010000a824 */ /* 0x000fe400078e0a09 */
[----:B------:R-:W-:Y:S01]  /*01a0*/  @!P2 VIADD R3, R3, 0x1 ;  /* 0x000000010303a836 */ /* 0x000fe20000000000 */
[----:B------:R-:W-:Y:S02]  /*01b0*/  ISETP.NE.AND P2, PT, R5, RZ, PT ;  /* 0x000000ff0500720c */ /* 0x000fe40003f45270 */
[----:B------:R-:W-:Y:S02]  /*01c0*/  ISETP.GE.U32.AND P0, PT, R0, R9, PT ;  /* 0x000000090000720c */ /* 0x000fe40003f06070 */
[----:B------:R-:W-:Y:S01]  /*01d0*/  LOP3.LUT R0, R2, R5, RZ, 0x3c, !PT ;  /* 0x0000000502007212 */ /* 0x000fe200078e3cff */
[----:B------:R-:W2:Y:S03]  /*01e0*/  LDC.64 R8, c[0x0][0x380] ;  /* 0x0000e000ff087b82 */ /* 0x000ea60000000a00 */
[----:B------:R-:W-:-:S07]  /*01f0*/  ISETP.GE.AND P1, PT, R0, RZ, PT ;  /* 0x000000ff0000720c */ /* 0x000fce0003f26270 */
[----:B------:R-:W-:-:S06]  /*0200*/  @P0 VIADD R3, R3, 0x1 ;  /* 0x0000000103030836 */ /* 0x000fcc0000000000 */
[----:B------:R-:W-:Y:S01]  /*0210*/  @!P1 IMAD.MOV R3, RZ, RZ, -R3 ;  /* 0x000000ffff039224 */ /* 0x000fe200078e0a03 */
[----:B------:R-:W-:-:S05]  /*0220*/  @!P2 LOP3.LUT R3, RZ, R5, RZ, 0x33, !PT ;  /* 0x00000005ff03a212 */ /* 0x000fca00078e33ff */
[----:B-1----:R-:W-:-:S05]  /*0230*/  IMAD.WIDE R4, R3, 0x4, R6 ;  /* 0x0000000403047825 */ /* 0x002fca00078e0206 */
[----:B0-----:R-:W3:Y:S01]  /*0240*/  LDG.E R11, desc[UR4][R4.64] ;  /* 0x00000004040b7981 */ /* 0x001ee2000c1e1900 */
[----:B--2---:R-:W-:-:S05]  /*0250*/  IMAD.WIDE R6, R2, 0x4, R8 ;  /* 0x0000000402067825 */ /* 0x004fca00078e0208 */
[----:B------:R-:W2:Y:S01]  /*0260*/  LDG.E R0, desc[UR4][R6.64] ;  /* 0x0000000406007981 */ /* 0x000ea2000c1e1900 */
[----:B------:R-:W-:Y:S01]  /*0270*/  BSSY.RECONVERGENT B0, `(.L_x_0) ;  /* 0x000000c000007945 */ /* 0x000fe20003800200 */
[----:B---3--:R-:W0:Y:S08]  /*0280*/  MUFU.RCP R3, R11 ;  /* 0x0000000b00037308 */ /* 0x008e300000001000 */
[----:B--2---:R-:W1:Y:S01]  /*0290*/  FCHK P0, R0, R11 ;  /* 0x0000000b00007302 */ /* 0x004e620000000000 */
[----:B0-----:R-:W-:-:S04]  /*02a0*/  FFMA R8, -R11, R3, 1 ;  /* 0x3f8000000b087423 */ /* 0x001fc80000000103 */
[----:B------:R-:W-:-:S04]  /*02b0*/  FFMA R3, R3, R8, R3 ;  /* 0x0000000803037223 */ /* 0x000fc80000000003 */
[----:B------:R-:W-:-:S04]  /*02c0*/  FFMA R8, R0, R3, RZ ;  /* 0x0000000300087223 */ /* 0x000fc800000000ff */
[----:B------:R-:W-:-:S04]  /*02d0*/  FFMA R9, -R11, R8, R0 ;  /* 0x000000080b097223 */ /* 0x000fc80000000100 */
[----:B------:R-:W-:Y:S01]  /*02e0*/  FFMA R3, R3, R9, R8 ;  /* 0x0000000903037223 */ /* 0x000fe20000000008 */
[----:B-1----:R-:W-:Y:S06]  /*02f0*/  @!P0 BRA `(.L_x_1) ;  /* 0x00000000000c8947 */ /* 0x002fec0003800000 */
[----:B------:R-:W-:-:S07]  /*0300*/  MOV R4, 0x320 ;  /* 0x0000032000047802 */ /* 0x000fce0000000f00 */
[----:B------:R-:W-:Y:S05]  /*0310*/  CALL.REL.NOINC `($__internal_0_$__cuda_sm3x_div_rn_noftz_f32_slowpath) ;  /* 0x0000000000287944 */ /* 0x000fea0003c00000 */
[----:B------:R-:W-:-:S07]  /*0320*/  IMAD.MOV.U32 R3, RZ, RZ, R0 ;  /* 0x000000ffff037224 */ /* 0x000fce00078e0000 */
.L_x_1:
[----:B------:R-:W-:Y:S05]  /*0330*/  BSYNC.RECONVERGENT B0 ;  /* 0x0000000000007941 */ /* 0x000fea0003800200 */
.L_x_0:
[----:B------:R-:W0:Y:S01]  /*0340*/  LDCU.64 UR6, c[0x0][0x388] ;  /* 0x00007100ff0677ac */ /* 0x000e220008000a00 */
[----:B------:R-:W1:Y:S02]  /*0350*/  F2I.NTZ R3, R3 ;  /* 0x0000000300037305 */ /* 0x000e640000203100 */
[----:B-1----:R-:W-:Y:S02]  /*0360*/  VIMNMX R0, PT, PT, R3, 0x7f, PT ;  /* 0x0000007f03007848 */ /* 0x002fe40003fe0100 */
[----:B0-----:R-:W-:Y:S02]  /*0370*/  IADD3 R4, P0, PT, R2, UR6, RZ ;  /* 0x0000000602047c10 */ /* 0x001fe4000ff1e0ff */
[----:B------:R-:W-:Y:S02]  /*0380*/  VIMNMX R7, PT, PT, R0, -0x80, !PT ;  /* 0xffffff8000077848 */ /* 0x000fe40007fe0100 */
[----:B------:R-:W-:-:S05]  /*0390*/  LEA.HI.X.SX32 R5, R2, UR7, 0x1, P0 ;  /* 0x0000000702057c11 */ /* 0x000fca00080f0eff */
[----:B------:R-:W-:Y:S01]  /*03a0*/  STG.E.U8 desc[UR4][R4.64], R7 ;  /* 0x0000000704007986 */ /* 0x000fe2000c101104 */
[----:B------:R-:W-:Y:S05]  /*03b0*/  EXIT ;  /* 0x000000000000794d */ /* 0x000fea0003800000 */
        .weak           $__internal_0_$__cuda_sm3x_div_rn_noftz_f32_slowpath
        .type           $__internal_0_$__cuda_sm3x_div_rn_noftz_f32_slowpath,@function
        .size           $__internal_0_$__cuda_sm3x_div_rn_noftz_f32_slowpath,(.L_x_28 - $__internal_0_$__cuda_sm3x_div_rn_noftz_f32_slowpath)
$__internal_0_$__cuda_sm3x_div_rn_noftz_f32_slowpath:
[--C-:B------:R-:W-:Y:S01]  /*03c0*/  SHF.R.U32.HI R5, RZ, 0x17, R11.reuse ;  /* 0x00000017ff057819 */ /* 0x100fe2000001160b */
[----:B------:R-:W-:Y:S01]  /*03d0*/  BSSY.RECONVERGENT B1, `(.L_x_2) ;  /* 0x0000065000017945 */ /* 0x000fe20003800200 */
[--C-:B------:R-:W-:Y:S01]  /*03e0*/  SHF.R.U32.HI R3, RZ, 0x17, R0.reuse ;  /* 0x00000017ff037819 */ /* 0x100fe20000011600 */
[----:B------:R-:W-:Y:S01]  /*03f0*/  IMAD.MOV.U32 R6, RZ, RZ, R0 ;  /* 0x000000ffff067224 */ /* 0x000fe200078e0000 */
[----:B------:R-:W-:Y:S01]  /*0400*/  LOP3.LUT R12, R5, 0xff, RZ, 0xc0, !PT ;  /* 0x000000ff050c7812 */ /* 0x000fe200078ec0ff */
[----:B------:R-:W-:Y:S01]  /*0410*/  IMAD.MOV.U32 R7, RZ, RZ, R11 ;  /* 0x000000ffff077224 */ /* 0x000fe200078e000b */
[----:B------:R-:W-:-:S03]  /*0420*/  LOP3.LUT R5, R3, 0xff, RZ, 0xc0, !PT ;  /* 0x000000ff03057812 */ /* 0x000fc600078ec0ff */
[----:B------:R-:W-:Y:S02]  /*0430*/  VIADD R10, R12, 0xffffffff ;  /* 0xffffffff0c0a7836 */ /* 0x000fe40000000000 */
[----:B------:R-:W-:-:S03]  /*0440*/  VIADD R9, R5, 0xffffffff ;  /* 0xffffffff05097836 */ /* 0x000fc60000000000 */
[----:B------:R-:W-:-:S04]  /*0450*/  ISETP.GT.U32.AND P0, PT, R10, 0xfd, PT ;  /* 0x000000fd0a00780c */ /* 0x000fc80003f04070 */
[----:B------:R-:W-:-:S13]  /*0460*/  ISETP.GT.U32.OR P0, PT, R9, 0xfd, P0 ;  /* 0x000000fd0900780c */ /* 0x000fda0000704470 */
[----:B------:R-:W-:Y:S01]  /*0470*/  @!P0 IMAD.MOV.U32 R8, RZ, RZ, RZ ;  /* 0x000000ffff088224 */ /* 0x000fe200078e00ff */
[----:B------:R-:W-:Y:S06]  /*0480*/  @!P0 BRA `(.L_x_3) ;  /* 0x0000000000608947 */ /* 0x000fec0003800000 */
[----:B------:R-:W-:Y:S01]  /*0490*/  FSETP.GTU.FTZ.AND P0, PT, |R0|, +INF , PT ;  /* 0x7f8000000000780b */ /* 0x000fe20003f1c200 */
[----:B------:R-:W-:Y:S01]  /*04a0*/  IMAD.MOV.U32 R3, RZ, RZ, R11 ;  /* 0x000000ffff037224 */ /* 0x000fe200078e000b */
[----:B------:R-:W-:-:S04]  /*04b0*/  FSETP.GTU.FTZ.AND P1, PT, |R11|, +INF , PT ;  /* 0x7f8000000b00780b */ /* 0x000fc80003f3c200 */
[----:B------:R-:W-:-:S13]  /*04c0*/  PLOP3.LUT P0, PT, P0, P1, PT, 0xf8, 0x8f ;  /* 0x00000000008f781c */ /* 0x000fda0000703f70 */
[----:B------:R-:W-:Y:S05]  /*04d0*/  @P0 BRA `(.L_x_4) ;  /* 0x00000004004c0947 */ /* 0x000fea0003800000 */
[----:B------:R-:W-:-:S13]  /*04e0*/  LOP3.LUT P0, RZ, R7, 0x7fffffff, R6, 0xc8, !PT ;  /* 0x7fffffff07ff7812 */ /* 0x000fda000780c806 */
[----:B------:R-:W-:Y:S05]  /*04f0*/  @!P0 BRA `(.L_x_5) ;  /* 0x00000004003c8947 */ /* 0x000fea0003800000 */
[C---:B------:R-:W-:Y:S02]  /*0500*/  FSETP.NEU.FTZ.AND P2, PT, |R0|.reuse, +INF , PT ;  /* 0x7f8000000000780b */ /* 0x040fe40003f5d200 */
[----:B------:R-:W-:Y:S02]  /*0510*/  FSETP.NEU.FTZ.AND P1, PT, |R3|, +INF , PT ;  /* 0x7f8000000300780b */ /* 0x000fe40003f3d200 */
[----:B------:R-:W-:-:S11]  /*0520*/  FSETP.NEU.FTZ.AND P0, PT, |R0|, +INF , PT ;  /* 0x7f8000000000780b */ /* 0x000fd60003f1d200 */
[----:B------:R-:W-:Y:S05]  /*0530*/  @!P1 BRA !P2, `(.L_x_5) ;  /* 0x00000004002c9947 */ /* 0x000fea0005000000 */
[----:B------:R-:W-:-:S04]  /*0540*/  LOP3.LUT P2, RZ, R6, 0x7fffffff, RZ, 0xc0, !PT ;  /* 0x7fffffff06ff7812 */ /* 0x000fc8000784c0ff */
[----:B------:R-:W-:-:S13]  /*0550*/  PLOP3.LUT P1, PT, P1, P2, PT, 0x2f, 0xf2 ;  /* 0x0000000000f2781c */ /* 0x000fda0000f24577 */
[----:B------:R-:W-:Y:S05]  /*0560*/  @P1 BRA `(.L_x_6) ;  /* 0x0000000400181947 */ /* 0x000fea0003800000 */
[----:B------:R-:W-:-:S04]  /*0570*/  LOP3.LUT P1, RZ, R7, 0x7fffffff, RZ, 0xc0, !PT ;  /* 0x7fffffff07ff7812 */ /* 0x000fc8000782c0ff */
[----:B------:R-:W-:-:S13]  /*0580*/  PLOP3.LUT P0, PT, P0, P1, PT, 0x2f, 0xf2 ;  /* 0x0000000000f2781c */ /* 0x000fda0000702577 */
[----:B------:R-:W-:Y:S05]  /*0590*/  @P0 BRA `(.L_x_7) ;  /* 0x0000000400000947 */ /* 0x000fea0003800000 */
[----:B------:R-:W-:Y:S02]  /*05a0*/  ISETP.GE.AND P0, PT, R9, RZ, PT ;  /* 0x000000ff0900720c */ /* 0x000fe40003f06270 */
[----:B------:R-:W-:-:S11]  /*05b0*/  ISETP.GE.AND P1, PT, R10, RZ, PT ;  /* 0x000000ff0a00720c */ /* 0x000fd60003f26270 */
[----:B------:R-:W-:Y:S02]  /*05c0*/  @P0 IMAD.MOV.U32 R8, RZ, RZ, RZ ;  /* 0x000000ffff080224 */ /* 0x000fe400078e00ff */
[----:B------:R-:W-:Y:S01]  /*05d0*/  @!P0 FFMA R6, R0, 1.84467440737095516160e+19, RZ ;  /* 0x5f80000000068823 */ /* 0x000fe200000000ff */
[----:B------:R-:W-:Y:S02]  /*05e0*/  @!P0 IMAD.MOV.U32 R8, RZ, RZ, -0x40 ;  /* 0xffffffc0ff088424 */ /* 0x000fe400078e00ff */
[----:B------:R-:W-:Y:S02]  /*05f0*/  @!P1 FFMA R7, R3, 1.84467440737095516160e+19, RZ ;  /* 0x5f80000003079823 */ /* 0x000fe400000000ff */
[----:B------:R-:W-:-:S07]  /*0600*/  @!P1 VIADD R8, R8, 0x40 ;  /* 0x0000004008089836 */ /* 0x000fce0000000000 */
.L_x_3:
[----:B------:R-:W-:Y:S01]  /*0610*/  LEA R0, R12, 0xc0800000, 0x17 ;  /* 0xc08000000c007811 */ /* 0x000fe200078eb8ff */
[----:B------:R-:W-:Y:S01]  /*0620*/  VIADD R5, R5, 0xffffff81 ;  /* 0xffffff8105057836 */ /* 0x000fe20000000000 */
[----:B------:R-:W-:Y:S03]  /*0630*/  BSSY.RECONVERGENT B2, `(.L_x_8) ;  /* 0x0000035000027945 */ /* 0x000fe60003800200 */
[----:B------:R-:W-:Y:S02]  /*0640*/  IMAD.IADD R7, R7, 0x1, -R0 ;  /* 0x0000000107077824 */ /* 0x000fe400078e0a00 */
[C---:B------:R-:W-:Y:S01]  /*0650*/  IMAD R0, R5.reuse, -0x800000, R6 ;  /* 0xff80000005007824 */ /* 0x040fe200078e0206 */
[----:B------:R-:W-:Y:S01]  /*0660*/  IADD3 R5, PT, PT, R5, 0x7f, -R12 ;  /* 0x0000007f05057810 */ /* 0x000fe20007ffe80c */
[----:B------:R-:W0:Y:S01]  /*0670*/  MUFU.RCP R3, R7 ;  /* 0x0000000700037308 */ /* 0x000e220000001000 */
[----:B------:R-:W-:-:S03]  /*0680*/  FADD.FTZ R9, -R7, -RZ ;  /* 0x800000ff07097221 */ /* 0x000fc60000010100 */
[----:B------:R-:W-:Y:S02]  /*0690*/  IMAD.IADD R5, R5, 0x1, R8 ;  /* 0x0000000105057824 */ /* 0x000fe400078e0208 */
[----:B0-----:R-:W-:-:S04]  /*06a0*/  FFMA R10, R3, R9, 1 ;  /* 0x3f800000030a7423 */ /* 0x001fc80000000009 */
[----:B------:R-:W-:-:S04]  /*06b0*/  FFMA R10, R3, R10, R3 ;  /* 0x0000000a030a7223 */ /* 0x000fc80000000003 */
[----:B------:R-:W-:-:S04]  /*06c0*/  FFMA R3, R0, R10, RZ ;  /* 0x0000000a00037223 */ /* 0x000fc800000000ff */
[----:B------:R-:W-:-:S04]  /*06d0*/  FFMA R6, R9, R3, R0 ;  /* 0x0000000309067223 */ /* 0x000fc80000000000 */
[----:B------:R-:W-:-:S04]  /*06e0*/  FFMA R11, R10, R6, R3 ;  /* 0x000000060a0b7223 */ /* 0x000fc80000000003 */
[----:B------:R-:W-:-:S04]  /*06f0*/  FFMA R6, R9, R11, R0 ;  /* 0x0000000b09067223 */ /* 0x000fc80000000000 */
[----:B------:R-:W-:-:S05]  /*0700*/  FFMA R0, R10, R6, R11 ;  /* 0x000000060a007223 */ /* 0x000fca000000000b */
[----:B------:R-:W-:-:S04]  /*0710*/  SHF.R.U32.HI R3, RZ, 0x17, R0 ;  /* 0x00000017ff037819 */ /* 0x000fc80000011600 */
[----:B------:R-:W-:-:S05]  /*0720*/  LOP3.LUT R3, R3, 0xff, RZ, 0xc0, !PT ;  /* 0x000000ff03037812 */ /* 0x000fca00078ec0ff */
[----:B------:R-:W-:-:S04]  /*0730*/  IMAD.IADD R7, R3, 0x1, R5 ;  /* 0x0000000103077824 */ /* 0x000fc800078e0205 */
[----:B------:R-:W-:-:S05]  /*0740*/  VIADD R3, R7, 0xffffffff ;  /* 0xffffffff07037836 */ /* 0x000fca0000000000 */
[----:B------:R-:W-:-:S13]  /*0750*/  ISETP.GE.U32.AND P0, PT, R3, 0xfe, PT ;  /* 0x000000fe0300780c */ /* 0x000fda0003f06070 */
[----:B------:R-:W-:Y:S05]  /*0760*/  @!P0 BRA `(.L_x_9) ;  /* 0x0000000000808947 */ /* 0x000fea0003800000 */
[----:B------:R-:W-:-:S13]  /*0770*/  ISETP.GT.AND P0, PT, R7, 0xfe, PT ;  /* 0x000000fe0700780c */ /* 0x000fda0003f04270 */
[----:B------:R-:W-:Y:S05]  /*0780*/  @P0 BRA `(.L_x_10) ;  /* 0x00000000006c0947 */ /* 0x000fea0003800000 */
[----:B------:R-:W-:-:S13]  /*0790*/  ISETP.GE.AND P0, PT, R7, 0x1, PT ;  /* 0x000000010700780c */ /* 0x000fda0003f06270 */
[----:B------:R-:W-:Y:S05]  /*07a0*/  @P0 BRA `(.L_x_11) ;  /* 0x0000000000740947 */ /* 0x000fea0003800000 */
[----:B------:R-:W-:Y:S02]  /*07b0*/  ISETP.GE.AND P0, PT, R7, -0x18, PT ;  /* 0xffffffe80700780c */ /* 0x000fe40003f06270 */
[----:B------:R-:W-:-:S11]  /*07c0*/  LOP3.LUT R0, R0, 0x80000000, RZ, 0xc0, !PT ;  /* 0x8000000000007812 */ /* 0x000fd600078ec0ff */
[----:B------:R-:W-:Y:S05]  /*07d0*/  @!P0 BRA `(.L_x_11) ;  /* 0x0000000000688947 */ /* 0x000fea0003800000 */
[CC--:B------:R-:W-:Y:S01]  /*07e0*/  FFMA.RZ R3, R10.reuse, R6.reuse, R11 ;  /* 0x000000060a037223 */ /* 0x0c0fe2000000c00b */
[C---:B------:R-:W-:Y:S01]  /*07f0*/  VIADD R8, R7.reuse, 0x20 ;  /* 0x0000002007087836 */ /* 0x040fe20000000000 */
[C---:B------:R-:W-:Y:S02]  /*0800*/  ISETP.NE.AND P2, PT, R7.reuse, RZ, PT ;  /* 0x000000ff0700720c */ /* 0x040fe40003f45270 */
[----:B------:R-:W-:Y:S01]  /*0810*/  ISETP.NE.AND P1, PT, R7, RZ, PT ;  /* 0x000000ff0700720c */ /* 0x000fe20003f25270 */
[----:B------:R-:W-:Y:S01]  /*0820*/  IMAD.MOV R7, RZ, RZ, -R7 ;  /* 0x000000ffff077224 */ /* 0x000fe200078e0a07 */
[----:B------:R-:W-:Y:S01]  /*0830*/  LOP3.LUT R5, R3, 0x7fffff, RZ, 0xc0, !PT ;  /* 0x007fffff03057812 */ /* 0x000fe200078ec0ff */
[CCC-:B------:R-:W-:Y:S01]  /*0840*/  FFMA.RP R3, R10.reuse, R6.reuse, R11.reuse ;  /* 0x000000060a037223 */ /* 0x1c0fe2000000800b */
[----:B------:R-:W-:Y:S02]  /*0850*/  FFMA.RM R6, R10, R6, R11 ;  /* 0x000000060a067223 */ /* 0x000fe4000000400b */
[----:B------:R-:W-:-:S03]  /*0860*/  LOP3.LUT R5, R5, 0x800000, RZ, 0xfc, !PT ;  /* 0x0080000005057812 */ /* 0x000fc600078efcff */
[----:B------:R-:W-:Y:S02]  /*0870*/  FSETP.NEU.FTZ.AND P0, PT, R3, R6, PT ;  /* 0x000000060300720b */ /* 0x000fe40003f1d000 */
[----:B------:R-:W-:Y:S02]  /*0880*/  SHF.L.U32 R8, R5, R8, RZ ;  /* 0x0000000805087219 */ /* 0x000fe400000006ff */
[----:B------:R-:W-:Y:S02]  /*0890*/  SEL R6, R7, RZ, P2 ;  /* 0x000000ff07067207 */ /* 0x000fe40001000000 */
[----:B------:R-:W-:Y:S02]  /*08a0*/  ISETP.NE.AND P1, PT, R8, RZ, P1 ;  /* 0x000000ff0800720c */ /* 0x000fe40000f25270 */
[----:B------:R-:W-:Y:S02]  /*08b0*/  SHF.R.U32.HI R6, RZ, R6, R5 ;  /* 0x00000006ff067219 */ /* 0x000fe40000011605 */
[----:B------:R-:W-:-:S02]  /*08c0*/  PLOP3.LUT P0, PT, P0, P1, PT, 0xf8, 0x8f ;  /* 0x00000000008f781c */ /* 0x000fc40000703f70 */
[----:B------:R-:W-:Y:S02]  /*08d0*/  SHF.R.U32.HI R8, RZ, 0x1, R6 ;  /* 0x00000001ff087819 */ /* 0x000fe40000011606 */
[----:B------:R-:W-:-:S04]  /*08e0*/  SEL R3, RZ, 0x1, !P0 ;  /* 0x00000001ff037807 */ /* 0x000fc80004000000 */
[----:B------:R-:W-:-:S04]  /*08f0*/  LOP3.LUT R3, R3, 0x1, R8, 0xf8, !PT ;  /* 0x0000000103037812 */ /* 0x000fc800078ef808 */
[----:B------:R-:W-:-:S05]  /*0900*/  LOP3.LUT R3, R3, R6, RZ, 0xc0, !PT ;  /* 0x0000000603037212 */ /* 0x000fca00078ec0ff */
[----:B------:R-:W-:-:S05]  /*0910*/  IMAD.IADD R3, R8, 0x1, R3 ;  /* 0x0000000108037824 */ /* 0x000fca00078e0203 */
[----:B------:R-:W-:Y:S01]  /*0920*/  LOP3.LUT R0, R3, R0, RZ, 0xfc, !PT ;  /* 0x0000000003007212 */ /* 0x000fe200078efcff */
[----:B------:R-:W-:Y:S06]  /*0930*/  BRA `(.L_x_11) ;  /* 0x0000000000107947 */ /* 0x000fec0003800000 */
.L_x_10:
[----:B------:R-:W-:-:S04]  /*0940*/  LOP3.LUT R0, R0, 0x80000000, RZ, 0xc0, !PT ;  /* 0x8000000000007812 */ /* 0x000fc800078ec0ff */
[----:B------:R-:W-:Y:S01]  /*0950*/  LOP3.LUT R0, R0, 0x7f800000, RZ, 0xfc, !PT ;  /* 0x7f80000000007812 */ /* 0x000fe200078efcff */
[----:B------:R-:W-:Y:S06]  /*0960*/  BRA `(.L_x_11) ;  /* 0x0000000000047947 */ /* 0x000fec0003800000 */
.L_x_9:
[----:B------:R-:W-:-:S07]  /*0970*/  IMAD R0, R5, 0x800000, R0 ;  /* 0x0080000005007824 */ /* 0x000fce00078e0200 */
.L_x_11:
[----:B------:R-:W-:Y:S05]  /*0980*/  BSYNC.RECONVERGENT B2 ;  /* 0x0000000000027941 */ /* 0x000fea0003800200 */
.L_x_8:
[----:B------:R-:W-:Y:S05]  /*0990*/  BRA `(.L_x_12) ;  /* 0x0000000000207947 */ /* 0x000fea0003800000 */
.L_x_7:
[----:B------:R-:W-:-:S04]  /*09a0*/  LOP3.LUT R0, R7, 0x80000000, R6, 0x48, !PT ;  /* 0x8000000007007812 */ /* 0x000fc800078e4806 */
[----:B------:R-:W-:Y:S01]  /*09b0*/  LOP3.LUT R0, R0, 0x7f800000, RZ, 0xfc, !PT ;  /* 0x7f80000000007812 */ /* 0x000fe200078efcff */
[----:B------:R-:W-:Y:S06]  /*09c0*/  BRA `(.L_x_12) ;  /* 0x0000000000147947 */ /* 0x000fec0003800000 */
.L_x_6:
[----:B------:R-:W-:Y:S01]  /*09d0*/  LOP3.LUT R0, R7, 0x80000000, R6, 0x48, !PT ;  /* 0x8000000007007812 */ /* 0x000fe200078e4806 */
[----:B------:R-:W-:Y:S06]  /*09e0*/  BRA `(.L_x_12) ;  /* 0x00000000000c7947 */ /* 0x000fec0003800000 */
.L_x_5:
[----:B------:R-:W0:Y:S01]  /*09f0*/  MUFU.RSQ R0, -QNAN ;  /* 0xffc0000000007908 */ /* 0x000e220000001400 */
[----:B------:R-:W-:Y:S05]  /*0a00*/  BRA `(.L_x_12) ;  /* 0x0000000000047947 */ /* 0x000fea0003800000 */
.L_x_4:
[----:B------:R-:W-:-:S07]  /*0a10*/  FADD.FTZ R0, R0, R3 ;  /* 0x0000000300007221 */ /* 0x000fce0000010000 */
.L_x_12:
[----:B------:R-:W-:Y:S05]  /*0a20*/  BSYNC.RECONVERGENT B1 ;  /* 0x0000000000017941 */ /* 0x000fea0003800200 */
.L_x_2:
[----:B------:R-:W-:-:S04]  /*0a30*/  IMAD.MOV.U32 R5, RZ, RZ, 0x0 ;  /* 0x00000000ff057424 */ /* 0x000fc800078e00ff */
[----:B0-----:R-:W-:Y:S05]  /*0a40*/  RET.REL.NODEC R4 `(_Z18perChannelQuantizePKfPaS0_ii) ;  /* 0xfffffff4046c7950 */ /* 0x001fea0003c3ffff */
.L_x_13:
[----:B------:R-:W-:-:S00]  /*0a50*/  BRA `(.L_x_13) ;  /* 0xfffffffc00fc7947 */ /* 0x000fc0000383ffff */
[----:B------:R-:W-:-:S00]  /*0a60*/  NOP ;  /* 0x0000000000007918 */ /* 0x000fc00000000000 */
        /* <DEDUP_REMOVED lines=9> */
.L_x_28:


//--------------------- .text._Z17perTensorQuantizePKfPafi --------------------------
	.section	.text._Z17perTensorQuantizePKfPafi,"ax",@progbits
	.align	128
        .global         _Z17perTensorQuantizePKfPafi
        .type           _Z17perTensorQuantizePKfPafi,@function
        .size           _Z17perTensorQuantizePKfPafi,(.L_x_29 - _Z17perTensorQuantizePKfPafi)
        .other          _Z17perTensorQuantizePKfPafi,@"STO_CUDA_ENTRY STV_DEFAULT"
_Z17perTensorQuantizePKfPafi:
.text._Z17perTensorQuantizePKfPafi:
[----:B------:R-:W-:Y:S01]  /*0000*/  LDC R1, c[0x0][0x37c] ;  /* 0x0000df00ff017b82 */ /* 0x000fe20000000800 */
[----:B------:R-:W0:Y:S07]  /*0010*/  S2R R3, SR_TID.X ;  /* 0x0000000000037919 */ /* 0x000e2e0000002100 */
[----:B------:R-:W0:Y:S01]  /*0020*/  S2UR UR4, SR_CTAID.X ;  /* 0x00000000000479c3 */ /* 0x000e220000002500 */
[----:B------:R-:W1:Y:S07]  /*0030*/  LDCU UR5, c[0x0][0x394] ;  /* 0x00007280ff0577ac */ /* 0x000e6e0008000800 */
[----:B------:R-:W0:Y:S02]  /*0040*/  LDC R2, c[0x0][0x360] ;  /* 0x0000d800ff027b82 */ /* 0x000e240000000800 */
[----:B0-----:R-:W-:-:S05]  /*0050*/  IMAD R2, R2, UR4, R3 ;  /* 0x0000000402027c24 */ /* 0x001fca000f8e0203 */
[----:B-1----:R-:W-:-:S13]  /*0060*/  ISETP.GE.AND P0, PT, R2, UR5, PT ;  /* 0x0000000502007c0c */ /* 0x002fda000bf06270 */
[----:B------:R-:W-:Y:S05]  /*0070*/  @P0 EXIT ;  /* 0x000000000000094d */ /* 0x000fea0003800000 */
[----:B------:R-:W0:Y:S01]  /*0080*/  LDC.64 R4, c[0x0][0x380] ;  /* 0x0000e000ff047b82 */ /* 0x000e220000000a00 */
[----:B------:R-:W1:Y:S07]  /*0090*/  LDCU.64 UR4, c[0x0][0x358] ;  /* 0x00006b00ff0477ac */ /* 0x000e6e0008000a00 */
[----:B------:R-:W2:Y:S01]  /*00a0*/  LDC R9, c[0x0][0x390] ;  /* 0x0000e400ff097b82 */ /* 0x000ea20000000800 */
[----:B0-----:R-:W-:-:S05]  /*00b0*/  IMAD.WIDE R4, R2, 0x4, R4 ;  /* 0x0000000402047825 */ /* 0x001fca00078e0204 */
[----:B-1----:R-:W3:Y:S01]  /*00c0*/  LDG.E R0, desc[UR4][R4.64] ;  /* 0x0000000404007981 */ /* 0x002ee2000c1e1900 */
[----:B------:R-:W-:Y:S01]  /*00d0*/  BSSY.RECONVERGENT B0, `(.L_x_14) ;  /* 0x000000c000007945 */ /* 0x000fe20003800200 */
[----:B--2---:R-:W0:Y:S02]  /*00e0*/  MUFU.RCP R3, R9 ;  /* 0x0000000900037308 */ /* 0x004e240000001000 */
[----:B0-----:R-:W-:-:S04]  /*00f0*/  FFMA R6, R3, -R9, 1 ;  /* 0x3f80000003067423 */ /* 0x001fc80000000809 */
[----:B------:R-:W-:Y:S02]  /*0100*/  FFMA R3, R3, R6, R3 ;  /* 0x0000000603037223 */ /* 0x000fe40000000003 */
[----:B---3--:R-:W0:Y:S02]  /*0110*/  FCHK P0, R0, R9 ;  /* 0x0000000900007302 */ /* 0x008e240000000000 */
[----:B------:R-:W-:-:S04]  /*0120*/  FFMA R6, R0, R3, RZ ;  /* 0x0000000300067223 */ /* 0x000fc800000000ff */
[----:B------:R-:W-:-:S04]  /*0130*/  FFMA R7, R6, -R9, R0 ;  /* 0x8000000906077223 */ /* 0x000fc80000000000 */
[----:B------:R-:W-:Y:S01]  /*0140*/  FFMA R3, R3, R7, R6 ;  /* 0x0000000703037223 */ /* 0x000fe20000000006 */
[----:B0-----:R-:W-:Y:S06]  /*0150*/  @!P0 BRA `(.L_x_15) ;  /* 0x00000000000c8947 */ /* 0x001fec0003800000 */
[----:B------:R-:W-:-:S07]  /*0160*/  MOV R4, 0x180 ;  /* 0x0000018000047802 */ /* 0x000fce0000000f00 */
[----:B------:R-:W-:Y:S05]  /*0170*/  CALL.REL.NOINC `($__internal_1_$__cuda_sm3x_div_rn_noftz_f32_slowpath) ;  /* 0x0000000000287944 */ /* 0x000fea0003c00000 */
[----:B------:R-:W-:-:S07]  /*0180*/  IMAD.MOV.U32 R3, RZ, RZ, R0 ;  /* 0x000000ffff037224 */ /* 0x000fce00078e0000 */
.L_x_15:
[----:B------:R-:W-:Y:S05]  /*0190*/  BSYNC.RECONVERGENT B0 ;  /* 0x0000000000007941 */ /* 0x000fea0003800200 */
.L_x_14:
        /* <DEDUP_REMOVED lines=8> */
        .weak           $__internal_1_$__cuda_sm3x_div_rn_noftz_f32_slowpath
        .type           $__internal_1_$__cuda_sm3x_div_rn_noftz_f32_slowpath,@function
        .size           $__internal_1_$__cuda_sm3x_div_rn_noftz_f32_slowpath,(.L_x_29 - $__internal_1_$__cuda_sm3x_div_rn_noftz_f32_slowpath)
$__internal_1_$__cuda_sm3x_div_rn_noftz_f32_slowpath:
[----:B------:R-:W0:Y:S01]  /*0220*/  LDC R3, c[0x0][0x390] ;  /* 0x0000e400ff037b82 */ /* 0x000e220000000800 */
[--C-:B------:R-:W-:Y:S01]  /*0230*/  SHF.R.U32.HI R5, RZ, 0x17, R0.reuse ;  /* 0x00000017ff057819 */ /* 0x100fe20000011600 */
[----:B------:R-:W1:Y:S01]  /*0240*/  LDCU UR6, c[0x0][0x390] ;  /* 0x00007200ff0677ac */ /* 0x000e620008000800 */
[----:B------:R-:W-:Y:S01]  /*0250*/  BSSY.RECONVERGENT B1, `(.L_x_16) ;  /* 0x0000064000017945 */ /* 0x000fe20003800200 */
[----:B------:R-:W-:Y:S01]  /*0260*/  IMAD.MOV.U32 R7, RZ, RZ, R0 ;  /* 0x000000ffff077224 */ /* 0x000fe200078e0000 */
[----:B------:R-:W-:-:S05]  /*0270*/  LOP3.LUT R5, R5, 0xff, RZ, 0xc0, !PT ;  /* 0x000000ff05057812 */ /* 0x000fca00078ec0ff */
[----:B------:R-:W-:Y:S02]  /*0280*/  VIADD R10, R5, 0xffffffff ;  /* 0xffffffff050a7836 */ /* 0x000fe40000000000 */
[----:B-1----:R-:W-:Y:S01]  /*0290*/  IMAD.U32 R8, RZ, RZ, UR6 ;  /* 0x00000006ff087e24 */ /* 0x002fe2000f8e00ff */
[----:B0-----:R-:W-:-:S04]  /*02a0*/  SHF.R.U32.HI R6, RZ, 0x17, R3 ;  /* 0x00000017ff067819 */ /* 0x001fc80000011603 */
[----:B------:R-:W-:-:S05]  /*02b0*/  LOP3.LUT R6, R6, 0xff, RZ, 0xc0, !PT ;  /* 0x000000ff06067812 */ /* 0x000fca00078ec0ff */
[----:B------:R-:W-:-:S05]  /*02c0*/  VIADD R11, R6, 0xffffffff ;  /* 0xffffffff060b7836 */ /* 0x000fca0000000000 */
[----:B------:R-:W-:-:S04]  /*02d0*/  ISETP.GT.U32.AND P0, PT, R11, 0xfd, PT ;  /* 0x000000fd0b00780c */ /* 0x000fc80003f04070 */
[----:B------:R-:W-:-:S13]  /*02e0*/  ISETP.GT.U32.OR P0, PT, R10, 0xfd, P0 ;  /* 0x000000fd0a00780c */ /* 0x000fda0000704470 */
[----:B------:R-:W-:Y:S01]  /*02f0*/  @!P0 IMAD.MOV.U32 R9, RZ, RZ, RZ ;  /* 0x000000ffff098224 */ /* 0x000fe200078e00ff */
[----:B------:R-:W-:Y:S06]  /*0300*/  @!P0 BRA `(.L_x_17) ;  /* 0x00000000005c8947 */ /* 0x000fec0003800000 */
[----:B------:R-:W-:Y:S02]  /*0310*/  FSETP.GTU.FTZ.AND P1, PT, |R3|, +INF , PT ;  /* 0x7f8000000300780b */ /* 0x000fe40003f3c200 */
        /* <DEDUP_REMOVED lines=22> */
.L_x_17:
[----:B------:R-:W-:Y:S01]  /*0480*/  LEA R3, R6, 0xc0800000, 0x17 ;  /* 0xc080000006037811 */ /* 0x000fe200078eb8ff */
[----:B------:R-:W-:Y:S01]  /*0490*/  VIADD R5, R5, 0xffffff81 ;  /* 0xffffff8105057836 */ /* 0x000fe20000000000 */
[----:B------:R-:W-:Y:S03]  /*04a0*/  BSSY.RECONVERGENT B2, `(.L_x_22) ;  /* 0x0000035000027945 */ /* 0x000fe60003800200 */
[----:B------:R-:W-:Y:S01]  /*04b0*/  IMAD.IADD R3, R8, 0x1, -R3 ;  /* 0x0000000108037824 */ /* 0x000fe200078e0a03 */
[C---:B------:R-:W-:Y:S01]  /*04c0*/  IADD3 R6, PT, PT, R5.reuse, 0x7f, -R6 ;  /* 0x0000007f05067810 */ /* 0x040fe20007ffe806 */
[----:B------:R-:W-:Y:S02]  /*04d0*/  IMAD R0, R5, -0x800000, R7 ;  /* 0xff80000005007824 */ /* 0x000fe400078e0207 */
[----:B------:R-:W0:Y:S01]  /*04e0*/  MUFU.RCP R8, R3 ;  /* 0x0000000300087308 */ /* 0x000e220000001000 */
[----:B------:R-:W-:Y:S01]  /*04f0*/  FADD.FTZ R11, -R3, -RZ ;  /* 0x800000ff030b7221 */ /* 0x000fe20000010100 */
[----:B------:R-:W-:-:S03]  /*0500*/  IMAD.IADD R6, R6, 0x1, R9 ;  /* 0x0000000106067824 */ /* 0x000fc600078e0209 */
        /* <DEDUP_REMOVED lines=20> */
[CCC-:B------:R-:W-:Y:S01]  /*0650*/  FFMA.RZ R3, R10.reuse, R8.reuse, R7.reuse ;  /* 0x000000080a037223 */ /* 0x1c0fe2000000c007 */
[CCC-:B------:R-:W-:Y:S01]  /*0660*/  FFMA.RM R6, R10.reuse, R8.reuse, R7.reuse ;  /* 0x000000080a067223 */ /* 0x1c0fe20000004007 */
[C---:B------:R-:W-:Y:S02]  /*0670*/  ISETP.NE.AND P2, PT, R9.reuse, RZ, PT ;  /* 0x000000ff0900720c */ /* 0x040fe40003f45270 */
[----:B------:R-:W-:Y:S02]  /*0680*/  ISETP.NE.AND P1, PT, R9, RZ, PT ;  /* 0x000000ff0900720c */ /* 0x000fe40003f25270 */
[----:B------:R-:W-:Y:S01]  /*0690*/  LOP3.LUT R5, R3, 0x7fffff, RZ, 0xc0, !PT ;  /* 0x007fffff03057812 */ /* 0x000fe200078ec0ff */
[----:B------:R-:W-:Y:S01]  /*06a0*/  FFMA.RP R3, R10, R8, R7 ;  /* 0x000000080a037223 */ /* 0x000fe20000008007 */
[----:B------:R-:W-:Y:S02]  /*06b0*/  VIADD R8, R9, 0x20 ;  /* 0x0000002009087836 */ /* 0x000fe40000000000 */
[----:B------:R-:W-:Y:S01]  /*06c0*/  LOP3.LUT R5, R5, 0x800000, RZ, 0xfc, !PT ;  /* 0x0080000005057812 */ /* 0x000fe200078efcff */
[----:B------:R-:W-:Y:S01]  /*06d0*/  IMAD.MOV R7, RZ, RZ, -R9 ;  /* 0x000000ffff077224 */ /* 0x000fe200078e0a09 */
[----:B------:R-:W-:-:S02]  /*06e0*/  FSETP.NEU.FTZ.AND P0, PT, R3, R6, PT ;  /* 0x000000060300720b */ /* 0x000fc40003f1d000 */
[----:B------:R-:W-:Y:S02]  /*06f0*/  SHF.L.U32 R8, R5, R8, RZ ;  /* 0x0000000805087219 */ /* 0x000fe400000006ff */
[----:B------:R-:W-:Y:S02]  /*0700*/  SEL R6, R7, RZ, P2 ;  /* 0x000000ff07067207 */ /* 0x000fe40001000000 */
[----:B------:R-:W-:Y:S02]  /*0710*/  ISETP.NE.AND P1, PT, R8, RZ, P1 ;  /* 0x000000ff0800720c */ /* 0x000fe40000f25270 */
[----:B------:R-:W-:Y:S02]  /*0720*/  SHF.R.U32.HI R6, RZ, R6, R5 ;  /* 0x00000006ff067219 */ /* 0x000fe40000011605 */
[----:B------:R-:W-:Y:S02]  /*0730*/  PLOP3.LUT P0, PT, P0, P1, PT, 0xf8, 0x8f ;  /* 0x00000000008f781c */ /* 0x000fe40000703f70 */
[----:B------:R-:W-:-:S02]  /*0740*/  SHF.R.U32.HI R8, RZ, 0x1, R6 ;  /* 0x00000001ff087819 */ /* 0x000fc40000011606 */
[----:B------:R-:W-:-:S04]  /*0750*/  SEL R3, RZ, 0x1, !P0 ;  /* 0x00000001ff037807 */ /* 0x000fc80004000000 */
[----:B------:R-:W-:-:S04]  /*0760*/  LOP3.LUT R3, R3, 0x1, R8, 0xf8, !PT ;  /* 0x0000000103037812 */ /* 0x000fc800078ef808 */
[----:B------:R-:W-:-:S05]  /*0770*/  LOP3.LUT R3, R3, R6, RZ, 0xc0, !PT ;  /* 0x0000000603037212 */ /* 0x000fca00078ec0ff */
[----:B------:R-:W-:-:S05]  /*0780*/  IMAD.IADD R3, R8, 0x1, R3 ;  /* 0x0000000108037824 */ /* 0x000fca00078e0203 */
[----:B------:R-:W-:Y:S01]  /*0790*/  LOP3.LUT R0, R3, R0, RZ, 0xfc, !PT ;  /* 0x0000000003007212 */ /* 0x000fe200078efcff */
[----:B------:R-:W-:Y:S06]  /*07a0*/  BRA `(.L_x_25) ;  /* 0x0000000000107947 */ /* 0x000fec0003800000 */
.L_x_24:
[----:B------:R-:W-:-:S04]  /*07b0*/  LOP3.LUT R0, R0, 0x80000000, RZ, 0xc0, !PT ;  /* 0x8000000000007812 */ /* 0x000fc800078ec0ff */
[----:B------:R-:W-:Y:S01]  /*07c0*/  LOP3.LUT R0, R0, 0x7f800000, RZ, 0xfc, !PT ;  /* 0x7f80000000007812 */ /* 0x000fe200078efcff */
[----:B------:R-:W-:Y:S06]  /*07d0*/  BRA `(.L_x_25) ;  /* 0x0000000000047947 */ /* 0x000fec0003800000 */
.L_x_23:
[----:B------:R-:W-:-:S07]  /*07e0*/  IMAD R0, R6, 0x800000, R0 ;  /* 0x0080000006007824 */ /* 0x000fce00078e0200 */
.L_x_25:
[----:B------:R-:W-:Y:S05]  /*07f0*/  BSYNC.RECONVERGENT B2 ;  /* 0x0000000000027941 */ /* 0x000fea0003800200 */
.L_x_22:
[----:B------:R-:W-:Y:S05]  /*0800*/  BRA `(.L_x_26) ;  /* 0x0000000000207947 */ /* 0x000fea0003800000 */
.L_x_21:
[----:B------:R-:W-:-:S04]  /*0810*/  LOP3.LUT R0, R8, 0x80000000, R7, 0x48, !PT ;  /* 0x8000000008007812 */ /* 0x000fc800078e4807 */
[----:B------:R-:W-:Y:S01]  /*0820*/  LOP3.LUT R0, R0, 0x7f800000, RZ, 0xfc, !PT ;  /* 0x7f80000000007812 */ /* 0x000fe200078efcff */
[----:B------:R-:W-:Y:S06]  /*0830*/  BRA `(.L_x_26) ;  /* 0x0000000000147947 */ /* 0x000fec0003800000 */
.L_x_20:
[----:B------:R-:W-:Y:S01]  /*0840*/  LOP3.LUT R0, R8, 0x80000000, R7, 0x48, !PT ;  /* 0x8000000008007812 */ /* 0x000fe200078e4807 */
[----:B------:R-:W-:Y:S06]  /*0850*/  BRA `(.L_x_26) ;  /* 0x00000000000c7947 */ /* 0x000fec0003800000 */
.L_x_19:
[----:B------:R-:W0:Y:S01]  /*0860*/  MUFU.RSQ R0, -QNAN ;  /* 0xffc0000000007908 */ /* 0x000e220000001400 */
[----:B------:R-:W-:Y:S05]  /*0870*/  BRA `(.L_x_26) ;  /* 0x0000000000047947 */ /* 0x000fea0003800000 */
.L_x_18:
[----:B------:R-:W-:-:S07]  /*0880*/  FADD.FTZ R0, R0, R3 ;  /* 0x0000000300007221 */ /* 0x000fce0000010000 */
.L_x_26:
[----:B------:R-:W-:Y:S05]  /*0890*/  BSYNC.RECONVERGENT B1 ;  /* 0x0000000000017941 */ /* 0x000fea0003800200 */
.L_x_16:
[----:B------:R-:W-:-:S04]  /*08a0*/  IMAD.MOV.U32 R5, RZ, RZ, 0x0 ;  /* 0x00000000ff057424 */ /* 0x000fc800078e00ff */
[----:B0-----:R-:W-:Y:S05]  /*08b0*/  RET.REL.NODEC R4 `(_Z17perTensorQuantizePKfPafi) ;  /* 0xfffffff404d07950 */ /* 0x001fea0003c3ffff */
.L_x_27:
        /* <DEDUP_REMOVED lines=12> */
.L_x_29:


//--------------------- .nv.shared.reserved.0     --------------------------
	.section	.nv.shared.reserved.0,"aw",@nobits
	.weak		__nv_reservedSMEM_offset_0_alias
	.size		__nv_reservedSMEM_offset_0_alias, 0, 64
	.other		__nv_reservedSMEM_offset_0_alias,@"STO_CUDA_RESERVED_SHARED STV_DEFAULT"
__nv_reservedSMEM_offset_0_alias:
	.zero		0
	.zero		64


//--------------------- .nv.constant0._Z18perChannelQuantizePKfPaS0_ii --------------------------
	.section	.nv.constant0._Z18perChannelQuantizePKfPaS0_ii,"a",@progbits
	.sectionflags	@""
	.align	4
.nv.constant0._Z18perChannelQuantizePKfPaS0_ii:
	.zero		928


//--------------------- .nv.constant0._Z17perTensorQuantizePKfPafi --------------------------
	.section	.nv.constant0._Z17perTensorQuantizePKfPafi,"a",@progbits
	.sectionflags	@""
	.align	4
.nv.constant0._Z17perTensorQuantizePKfPafi:
	.zero		920


//--------------------- SYMBOLS --------------------------

	.type		.nv.reservedSmem.offset0,@object
	.size		.nv.reservedSmem.offset0,0x4
